//
// Generated by NVIDIA NVVM Compiler
//
// Compiler Build ID: CL-36424714
// Cuda compilation tools, release 13.0, V13.0.88
// Based on NVVM 20.0.0
//

.version 9.0
.target sm_100
.address_size 64

	// .globl	_Z18cuda_kernel_jacobiPh6float3mmii

.visible .entry _Z18cuda_kernel_jacobiPh6float3mmii(
	.param .u64 .ptr .align 1 _Z18cuda_kernel_jacobiPh6float3mmii_param_0,
	.param .align 4 .b8 _Z18cuda_kernel_jacobiPh6float3mmii_param_1[12],
	.param .u64 _Z18cuda_kernel_jacobiPh6float3mmii_param_2,
	.param .u64 _Z18cuda_kernel_jacobiPh6float3mmii_param_3,
	.param .u32 _Z18cuda_kernel_jacobiPh6float3mmii_param_4,
	.param .u32 _Z18cuda_kernel_jacobiPh6float3mmii_param_5
)
{
	.reg .pred 	%p<14>;
	.reg .b16 	%rs<2>;
	.reg .b32 	%r<40>;
	.reg .b32 	%f<13>;
	.reg .b64 	%rd<45>;

	ld.param.u64 	%rd13, [_Z18cuda_kernel_jacobiPh6float3mmii_param_0];
	ld.param.f32 	%f1, [_Z18cuda_kernel_jacobiPh6float3mmii_param_1+4];
	ld.param.f32 	%f3, [_Z18cuda_kernel_jacobiPh6float3mmii_param_1];
	ld.param.f32 	%f2, [_Z18cuda_kernel_jacobiPh6float3mmii_param_1+8];
	ld.param.u64 	%rd14, [_Z18cuda_kernel_jacobiPh6float3mmii_param_2];
	ld.param.u64 	%rd15, [_Z18cuda_kernel_jacobiPh6float3mmii_param_3];
	mov.u32 	%r9, %ctaid.x;
	mov.u32 	%r10, %ntid.x;
	mov.u32 	%r11, %tid.x;
	mad.lo.s32 	%r12, %r9, %r10, %r11;
	mov.u32 	%r13, %ctaid.y;
	mov.u32 	%r14, %ntid.y;
	mov.u32 	%r15, %tid.y;
	mad.lo.s32 	%r1, %r13, %r14, %r15;
	setp.leu.f32 	%p3, %f2, 0f00000000;
	add.s32 	%r16, %r12, 1;
	cvt.rn.f32.s32 	%f4, %r16;
	setp.leu.f32 	%p4, %f3, %f4;
	setp.lt.s32 	%p5, %r12, 2;
	or.pred  	%p1, %p5, %p4;
	cvt.u64.u32 	%rd16, %r1;
	mul.lo.s64 	%rd1, %rd14, %rd16;
	shl.b32 	%r2, %r12, 2;
	cvt.u64.u32 	%rd2, %r2;
	add.s32 	%r3, %r2, -4;
	add.s64 	%rd3, %rd1, %rd2;
	@%p3 bra 	$L__BB0_8;
	cvta.to.global.u64 	%rd4, %rd13;
	add.s32 	%r18, %r1, 1;
	cvt.rn.f32.u32 	%f5, %r18;
	setp.leu.f32 	%p6, %f1, %f5;
	setp.lt.u32 	%p7, %r1, 2;
	or.pred  	%p8, %p1, %p6;
	or.pred  	%p2, %p8, %p7;
	add.s32 	%r19, %r1, -1;
	cvt.u64.u32 	%rd17, %r19;
	mad.lo.s64 	%rd5, %rd14, %rd17, %rd2;
	cvt.u64.u32 	%rd18, %r18;
	mad.lo.s64 	%rd6, %rd14, %rd18, %rd2;
	add.s32 	%r20, %r2, 4;
	cvt.s64.s32 	%rd7, %r20;
	cvt.s64.s32 	%rd8, %r3;
	mov.b32 	%r38, 0;
$L__BB0_2:
	and.b32  	%r22, %r38, 1;
	cvt.u64.u32 	%rd19, %r22;
	add.s64 	%rd9, %rd19, %rd7;
	add.s64 	%rd10, %rd3, %rd19;
	add.s64 	%rd11, %rd6, %rd19;
	add.s64 	%rd12, %rd5, %rd19;
	mov.b32 	%r39, 0;
$L__BB0_3:
	@%p2 bra 	$L__BB0_6;
	add.s32 	%r6, %r39, 1;
	cvt.rn.f32.u32 	%f7, %r6;
	setp.leu.f32 	%p9, %f2, %f7;
	setp.lt.u32 	%p10, %r39, 2;
	or.pred  	%p11, %p9, %p10;
	@%p11 bra 	$L__BB0_6;
	cvt.u64.u32 	%rd20, %r39;
	mul.lo.s64 	%rd21, %rd15, %rd20;
	add.s64 	%rd22, %rd21, %rd1;
	add.s64 	%rd23, %rd3, %rd21;
	and.b32  	%r23, %r38, 1;
	xor.b32  	%r24, %r23, 1;
	cvt.u64.u32 	%rd24, %r24;
	add.s64 	%rd25, %rd23, %rd24;
	add.s64 	%rd26, %rd4, %rd25;
	ld.global.u8 	%rs1, [%rd26];
	cvt.rn.f32.u16 	%f8, %rs1;
	add.s32 	%r25, %r39, -1;
	cvt.s64.s32 	%rd27, %r25;
	cvt.u64.u32 	%rd28, %r6;
	cvt.u64.u32 	%rd29, %r23;
	add.s64 	%rd30, %rd29, %rd8;
	add.s64 	%rd31, %rd30, %rd22;
	add.s64 	%rd32, %rd4, %rd31;
	ld.global.u8 	%r26, [%rd32];
	add.s64 	%rd33, %rd9, %rd22;
	add.s64 	%rd34, %rd4, %rd33;
	ld.global.u8 	%r27, [%rd34];
	add.s32 	%r28, %r27, %r26;
	mad.lo.s64 	%rd35, %rd15, %rd28, %rd10;
	add.s64 	%rd36, %rd4, %rd35;
	ld.global.u8 	%r29, [%rd36];
	add.s32 	%r30, %r28, %r29;
	mad.lo.s64 	%rd37, %rd15, %rd27, %rd10;
	add.s64 	%rd38, %rd4, %rd37;
	ld.global.u8 	%r31, [%rd38];
	add.s32 	%r32, %r30, %r31;
	add.s64 	%rd39, %rd11, %rd21;
	add.s64 	%rd40, %rd4, %rd39;
	ld.global.u8 	%r33, [%rd40];
	add.s32 	%r34, %r32, %r33;
	add.s64 	%rd41, %rd12, %rd21;
	add.s64 	%rd42, %rd4, %rd41;
	ld.global.u8 	%r35, [%rd42];
	add.s32 	%r36, %r34, %r35;
	cvt.rn.f32.u32 	%f9, %r36;
	sub.f32 	%f10, %f9, %f8;
	div.rn.f32 	%f11, %f10, 0f40C00000;
	cvt.rzi.u32.f32 	%r37, %f11;
	add.s64 	%rd43, %rd10, %rd21;
	add.s64 	%rd44, %rd4, %rd43;
	st.global.u8 	[%rd44], %r37;
$L__BB0_6:
	add.s32 	%r39, %r39, 1;
	cvt.rn.f32.u32 	%f12, %r39;
	setp.gt.f32 	%p12, %f2, %f12;
	@%p12 bra 	$L__BB0_3;
	add.s32 	%r38, %r38, 1;
	setp.ne.s32 	%p13, %r38, 16;
	@%p13 bra 	$L__BB0_2;
$L__BB0_8:
	ret;

}


// ===== COMPILED SASS (sm_100) =====

	.target	sm_100

	.elftype	@"ET_EXEC"


//--------------------- .note.nv.tkinfo           --------------------------
	.section	.note.nv.tkinfo,"",@"SHT_NOTE"
	.sectionflags	@"SHF_NOTE_NV_TKINFO"
	.tkinfo
        /*0018*/ 	.word	0x00000002
        /*0030*/ 	.string	""
        /*0030*/ 	.string	"ptxas"
        /*0030*/ 	.string	"Cuda compilation tools, release 13.0, V13.0.88"
        /*0030*/ 	.string	"Build cuda_13.0.r13.0/compiler.36424714_0"
        /*0030*/ 	.string	"-arch sm_100 -m 64 "



//--------------------- .note.nv.cuinfo           --------------------------
	.section	.note.nv.cuinfo,"",@"SHT_NOTE"
	.sectionflags	@"SHF_NOTE_NV_CUINFO"
        /*0018*/ 	.short	0x0002
        /*001a*/ 	.short	0x0064
        /*001c*/ 	.short	0x0082
	.zero		2


//--------------------- .nv.info                  --------------------------
	.section	.nv.info,"",@"SHT_CUDA_INFO"
	.align	4


	//----- nvinfo : EIATTR_REGCOUNT
	.align		4
        /*0000*/ 	.byte	0x04, 0x2f
        /*0002*/ 	.short	(.L_1 - .L_0)
	.align		4
.L_0:
        /*0004*/ 	.word	index@(_Z18cuda_kernel_jacobiPh6float3mmii)
        /*0008*/ 	.word	0x00000028


	//----- nvinfo : EIATTR_FRAME_SIZE
	.align		4
.L_1:
        /*000c*/ 	.byte	0x04, 0x11
        /*000e*/ 	.short	(.L_3 - .L_2)
	.align		4
.L_2:
        /*0010*/ 	.word	index@($__internal_0_$__cuda_sm3x_div_rn_noftz_f32_slowpath)
        /*0014*/ 	.word	0x00000000


	//----- nvinfo : EIATTR_FRAME_SIZE
	.align		4
.L_3:
        /*0018*/ 	.byte	0x04, 0x11
        /*001a*/ 	.short	(.L_5 - .L_4)
	.align		4
.L_4:
        /*001c*/ 	.word	index@(_Z18cuda_kernel_jacobiPh6float3mmii)
        /*0020*/ 	.word	0x00000000


	//----- nvinfo : EIATTR_MIN_STACK_SIZE
	.align		4
.L_5:
        /*0024*/ 	.byte	0x04, 0x12
        /*0026*/ 	.short	(.L_7 - .L_6)
	.align		4
.L_6:
        /*0028*/ 	.word	index@(_Z18cuda_kernel_jacobiPh6float3mmii)
        /*002c*/ 	.word	0x00000000
.L_7:


//--------------------- .nv.compat                --------------------------
	.section	.nv.compat,"",@"SHT_CUDA_COMPAT_INFO"
	.align	4
        /*0000*/ 	.byte	0x02, 0x09, 0x00, 0x00, 0x02, 0x02, 0x01, 0x00, 0x02, 0x05, 0x05, 0x00, 0x03, 0x07, 0x01, 0x01
        /*0010*/ 	.byte	0x02, 0x03, 0x00, 0x00, 0x02, 0x06, 0x01, 0x00, 0x04, 0x0b, 0x08, 0x00, 0x01, 0x00, 0x00, 0x00
        /*0020*/ 	.byte	0x00, 0x00, 0x00, 0x00


//--------------------- .nv.info._Z18cuda_kernel_jacobiPh6float3mmii --------------------------
	.section	.nv.info._Z18cuda_kernel_jacobiPh6float3mmii,"",@"SHT_CUDA_INFO"
	.sectionflags	@""
	.align	4


	//----- nvinfo : EIATTR_CUDA_API_VERSION
	.align		4
        /*0000*/ 	.byte	0x04, 0x37
        /*0002*/ 	.short	(.L_9 - .L_8)
.L_8:
        /*0004*/ 	.word	0x00000082


	//----- nvinfo : EIATTR_KPARAM_INFO
	.align		4
.L_9:
        /*0008*/ 	.byte	0x04, 0x17
        /*000a*/ 	.short	(.L_11 - .L_10)
.L_10:
        /*000c*/ 	.word	0x00000000
        /*0010*/ 	.short	0x0005
        /*0012*/ 	.short	0x002c
        /*0014*/ 	.byte	0x00, 0xf0, 0x11, 0x00


	//----- nvinfo : EIATTR_KPARAM_INFO
	.align		4
.L_11:
        /*0018*/ 	.byte	0x04, 0x17
        /*001a*/ 	.short	(.L_13 - .L_12)
.L_12:
        /*001c*/ 	.word	0x00000000
        /*0020*/ 	.short	0x0004
        /*0022*/ 	.short	0x0028
        /*0024*/ 	.byte	0x00, 0xf0, 0x11, 0x00


	//----- nvinfo : EIATTR_KPARAM_INFO
	.align		4
.L_13:
        /*0028*/ 	.byte	0x04, 0x17
        /*002a*/ 	.short	(.L_15 - .L_14)
.L_14:
        /*002c*/ 	.word	0x00000000
        /*0030*/ 	.short	0x0003
        /*0032*/ 	.short	0x0020
        /*0034*/ 	.byte	0x00, 0xf0, 0x21, 0x00


	//----- nvinfo : EIATTR_KPARAM_INFO
	.align		4
.L_15:
        /*0038*/ 	.byte	0x04, 0x17
        /*003a*/ 	.short	(.L_17 - .L_16)
.L_16:
        /*003c*/ 	.word	0x00000000
        /*0040*/ 	.short	0x0002
        /*0042*/ 	.short	0x0018
        /*0044*/ 	.byte	0x00, 0xf0, 0x21, 0x00


	//----- nvinfo : EIATTR_KPARAM_INFO
	.align		4
.L_17:
        /*0048*/ 	.byte	0x04, 0x17
        /*004a*/ 	.short	(.L_19 - .L_18)
.L_18:
        /*004c*/ 	.word	0x00000000
        /*0050*/ 	.short	0x0001
        /*0052*/ 	.short	0x0008
        /*0054*/ 	.byte	0x00, 0xf0, 0x31, 0x00


	//----- nvinfo : EIATTR_KPARAM_INFO
	.align		4
.L_19:
        /*0058*/ 	.byte	0x04, 0x17
        /*005a*/ 	.short	(.L_21 - .L_20)
.L_20:
        /*005c*/ 	.word	0x00000000
        /*0060*/ 	.short	0x0000
        /*0062*/ 	.short	0x0000
        /*0064*/ 	.byte	0x00, 0xf5, 0x21, 0x00


	//----- nvinfo : EIATTR_SPARSE_MMA_MASK
	.align		4
.L_21:
        /*0068*/ 	.byte	0x03, 0x50
        /*006a*/ 	.short	0x0000


	//----- nvinfo : EIATTR_MAXREG_COUNT
	.align		4
        /*006c*/ 	.byte	0x03, 0x1b
        /*006e*/ 	.short	0x00ff


	//----- nvinfo : EIATTR_MERCURY_ISA_VERSION
	.align		4
        /*0070*/ 	.byte	0x03, 0x5f
        /*0072*/ 	.short	0x0101


	//----- nvinfo : EIATTR_VRC_CTA_INIT_COUNT
	.align		4
        /*0074*/ 	.byte	0x02, 0x4a
	.zero		1
	.zero		1


	//----- nvinfo : EIATTR_EXIT_INSTR_OFFSETS
	.align		4
        /*0078*/ 	.byte	0x04, 0x1c
        /*007a*/ 	.short	(.L_23 - .L_22)


	//   ....[0]....
.L_22:
        /*007c*/ 	.word	0x000000b0


	//   ....[1]....
        /*0080*/ 	.word	0x00000820


	//----- nvinfo : EIATTR_CRS_STACK_SIZE
	.align		4
.L_23:
        /*0084*/ 	.byte	0x04, 0x1e
        /*0086*/ 	.short	(.L_25 - .L_24)
.L_24:
        /*0088*/ 	.word	0x00000000


	//----- nvinfo : EIATTR_CBANK_PARAM_SIZE
	.align		4
.L_25:
        /*008c*/ 	.byte	0x03, 0x19
        /*008e*/ 	.short	0x0030


	//----- nvinfo : EIATTR_PARAM_CBANK
	.align		4
        /*0090*/ 	.byte	0x04, 0x0a
        /*0092*/ 	.short	(.L_27 - .L_26)
	.align		4
.L_26:
        /*0094*/ 	.word	index@(.nv.constant0._Z18cuda_kernel_jacobiPh6float3mmii)
        /*0098*/ 	.short	0x0380
        /*009a*/ 	.short	0x0030


	//----- nvinfo : EIATTR_SW_WAR
	.align		4
.L_27:
        /*009c*/ 	.byte	0x04, 0x36
        /*009e*/ 	.short	(.L_29 - .L_28)
.L_28:
        /*00a0*/ 	.word	0x00000008
.L_29:


//--------------------- .nv.callgraph             --------------------------
	.section	.nv.callgraph,"",@"SHT_CUDA_CALLGRAPH"
	.align	4
	.sectionentsize	8
	.align		4
        /*0000*/ 	.word	0x00000000
	.align		4
        /*0004*/ 	.word	0xffffffff
	.align		4
        /*0008*/ 	.word	0x00000000
	.align		4
        /*000c*/ 	.word	0xfffffffe
	.align		4
        /*0010*/ 	.word	0x00000000
	.align		4
        /*0014*/ 	.word	0xfffffffd
	.align		4
        /*0018*/ 	.word	0x00000000
	.align		4
        /*001c*/ 	.word	0xfffffffc


//--------------------- .text._Z18cuda_kernel_jacobiPh6float3mmii --------------------------
	.section	.text._Z18cuda_kernel_jacobiPh6float3mmii,"ax",@progbits
	.align	128
        .global         _Z18cuda_kernel_jacobiPh6float3mmii
        .type           _Z18cuda_kernel_jacobiPh6float3mmii,@function
        .size           _Z18cuda_kernel_jacobiPh6float3mmii,(.L_x_19 - _Z18cuda_kernel_jacobiPh6float3mmii)
        .other          _Z18cuda_kernel_jacobiPh6float3mmii,@"STO_CUDA_ENTRY STV_DEFAULT"
_Z18cuda_kernel_jacobiPh6float3mmii:
.text._Z18cuda_kernel_jacobiPh6float3mmii:
[----:B------:R-:W-:Y:S01]  /*0000*/  LDC R1, c[0x0][0x37c] ;  /* 0x0000df00ff017b82 */ /* 0x000fe20000000800 */
[----:B------:R-:W0:Y:S01]  /*0010*/  S2R R3, SR_TID.X ;  /* 0x0000000000037919 */ /* 0x000e220000002100 */
[----:B------:R-:W1:Y:S06]  /*0020*/  LDCU UR6, c[0x0][0x390] ;  /* 0x00007200ff0677ac */ /* 0x000e6c0008000800 */
[----:B------:R-:W0:Y:S01]  /*0030*/  S2UR UR4, SR_CTAID.X ;  /* 0x00000000000479c3 */ /* 0x000e220000002500 */
[----:B------:R-:W2:Y:S07]  /*0040*/  S2R R5, SR_TID.Y ;  /* 0x0000000000057919 */ /* 0x000eae0000002200 */
[----:B------:R-:W0:Y:S08]  /*0050*/  LDC R6, c[0x0][0x360] ;  /* 0x0000d800ff067b82 */ /* 0x000e300000000800 */
[----:B------:R-:W3:Y:S01]  /*0060*/  LDC R0, c[0x0][0x364] ;  /* 0x0000d900ff007b82 */ /* 0x000ee20000000800 */
[----:B-1----:R-:W-:Y:S01]  /*0070*/  FSETP.LT.AND P0, PT, RZ, UR6, PT ;  /* 0x00000006ff007c0b */ /* 0x002fe2000bf01000 */
[----:B------:R-:W1:Y:S06]  /*0080*/  LDCU UR6, c[0x0][0x388] ;  /* 0x00007100ff0677ac */ /* 0x000e6c0008000800 */
[----:B------:R-:W4:Y:S01]  /*0090*/  S2UR UR5, SR_CTAID.Y ;  /* 0x00000000000579c3 */ /* 0x000f220000002600 */
[----:B0-----:R-:W-:-:S05]  /*00a0*/  IMAD R6, R6, UR4, R3 ;  /* 0x0000000406067c24 */ /* 0x001fca000f8e0203 */
[----:B-12-4-:R-:W-:Y:S05]  /*00b0*/  @!P0 EXIT ;  /* 0x000000000000894d */ /* 0x016fea0003800000 */
[----:B------:R-:W-:Y:S01]  /*00c0*/  VIADD R2, R6, 0x1 ;  /* 0x0000000106027836 */ /* 0x000fe20000000000 */
[----:B------:R-:W0:Y:S01]  /*00d0*/  LDCU.64 UR8, c[0x0][0x398] ;  /* 0x00007300ff0877ac */ /* 0x000e220008000a00 */
[----:B---3--:R-:W-:Y:S02]  /*00e0*/  IMAD R0, R0, UR5, R5 ;  /* 0x0000000500007c24 */ /* 0x008fe4000f8e0205 */
[----:B------:R-:W-:Y:S01]  /*00f0*/  IMAD.MOV.U32 R7, RZ, RZ, RZ ;  /* 0x000000ffff077224 */ /* 0x000fe200078e00ff */
[----:B------:R-:W1:Y:S01]  /*0100*/  LDCU UR4, c[0x0][0x38c] ;  /* 0x00007180ff0477ac */ /* 0x000e620008000800 */
[----:B------:R-:W-:Y:S01]  /*0110*/  I2FP.F32.S32 R2, R2 ;  /* 0x0000000200027245 */ /* 0x000fe20000201400 */
[C---:B------:R-:W-:Y:S02]  /*0120*/  VIADD R3, R0.reuse, 0x1 ;  /* 0x0000000100037836 */ /* 0x040fe40000000000 */
[----:B------:R-:W-:Y:S01]  /*0130*/  VIADD R5, R0, 0xffffffff ;  /* 0xffffffff00057836 */ /* 0x000fe20000000000 */
[----:B------:R-:W-:Y:S01]  /*0140*/  FSETP.GEU.AND P0, PT, R2, UR6, PT ;  /* 0x0000000602007c0b */ /* 0x000fe2000bf0e000 */
[----:B------:R-:W2:Y:S01]  /*0150*/  LDCU.64 UR6, c[0x0][0x358] ;  /* 0x00006b00ff0677ac */ /* 0x000ea20008000a00 */
[----:B------:R-:W-:-:S02]  /*0160*/  I2FP.F32.U32 R2, R3 ;  /* 0x0000000300027245 */ /* 0x000fc40000201000 */
[C---:B------:R-:W-:Y:S01]  /*0170*/  ISETP.LT.OR P0, PT, R6.reuse, 0x2, P0 ;  /* 0x000000020600780c */ /* 0x040fe20000701670 */
[----:B------:R-:W-:-:S04]  /*0180*/  IMAD.SHL.U32 R6, R6, 0x4, RZ ;  /* 0x0000000406067824 */ /* 0x000fc800078e00ff */
[----:B0-----:R-:W-:Y:S01]  /*0190*/  IMAD.WIDE.U32 R16, R5, UR8, R6 ;  /* 0x0000000805107c25 */ /* 0x001fe2000f8e0006 */
[----:B-1----:R-:W-:-:S03]  /*01a0*/  FSETP.GEU.OR P0, PT, R2, UR4, P0 ;  /* 0x0000000402007c0b */ /* 0x002fc6000870e400 */
[C-C-:B------:R-:W-:Y:S01]  /*01b0*/  IMAD.WIDE.U32 R14, R0.reuse, UR8, R6.reuse ;  /* 0x00000008000e7c25 */ /* 0x140fe2000f8e0006 */
[----:B------:R-:W-:Y:S01]  /*01c0*/  UMOV UR4, URZ ;  /* 0x000000ff00047c82 */ /* 0x000fe20008000000 */
[----:B------:R-:W-:Y:S02]  /*01d0*/  ISETP.LT.U32.OR P0, PT, R0, 0x2, P0 ;  /* 0x000000020000780c */ /* 0x000fe40000701470 */
[----:B------:R-:W-:-:S04]  /*01e0*/  IMAD.WIDE.U32 R12, R3, UR8, R6 ;  /* 0x00000008030c7c25 */ /* 0x000fc8000f8e0006 */
[----:B------:R-:W-:Y:S02]  /*01f0*/  IMAD R2, R5, UR9, R17 ;  /* 0x0000000905027c24 */ /* 0x000fe4000f8e0211 */
[----:B------:R-:W-:Y:S02]  /*0200*/  VIADD R5, R6, 0xfffffffc ;  /* 0xfffffffc06057836 */ /* 0x000fe40000000000 */
[----:B------:R-:W-:Y:S02]  /*0210*/  IMAD R3, R3, UR9, R13 ;  /* 0x0000000903037c24 */ /* 0x000fe4000f8e020d */
[----:B------:R-:W-:Y:S02]  /*0220*/  IMAD R4, R0, UR9, R15 ;  /* 0x0000000900047c24 */ /* 0x000fe4000f8e020f */
[----:B--2---:R-:W-:-:S07]  /*0230*/  VIADD R6, R6, 0x4 ;  /* 0x0000000406067836 */ /* 0x004fce0000000000 */
.L_x_5:
[----:B------:R-:W-:Y:S01]  /*0240*/  ULOP3.LUT UR5, UR4, 0x1, URZ, 0xc0, !UPT ;  /* 0x0000000104057892 */ /* 0x000fe2000f8ec0ff */
[----:B------:R-:W-:Y:S01]  /*0250*/  IMAD.MOV.U32 R31, RZ, RZ, RZ ;  /* 0x000000ffff1f7224 */ /* 0x000fe200078e00ff */
[----:B------:R-:W0:Y:S04]  /*0260*/  LDCU UR14, c[0x0][0x390] ;  /* 0x00007200ff0e77ac */ /* 0x000e280008000800 */
[----:B------:R-:W-:Y:S01]  /*0270*/  IADD3 R10, P2, PT, R14, UR5, RZ ;  /* 0x000000050e0a7c10 */ /* 0x000fe2000ff5e0ff */
[----:B------:R-:W1:Y:S01]  /*0280*/  LDCU.64 UR12, c[0x0][0x398] ;  /* 0x00007300ff0c77ac */ /* 0x000e620008000a00 */
[----:B------:R-:W-:Y:S02]  /*0290*/  IADD3 R8, P3, PT, R12, UR5, RZ ;  /* 0x000000050c087c10 */ /* 0x000fe4000ff7e0ff */
[----:B------:R-:W-:Y:S01]  /*02a0*/  IADD3 R9, P4, PT, R16, UR5, RZ ;  /* 0x0000000510097c10 */ /* 0x000fe2000ff9e0ff */
[----:B------:R-:W-:Y:S01]  /*02b0*/  IMAD.X R11, RZ, RZ, R4, P2 ;  /* 0x000000ffff0b7224 */ /* 0x000fe200010e0604 */
[C---:B------:R-:W-:Y:S01]  /*02c0*/  IADD3 R7, P1, PT, R6.reuse, UR5, RZ ;  /* 0x0000000506077c10 */ /* 0x040fe2000ff3e0ff */
[----:B------:R-:W-:Y:S01]  /*02d0*/  IMAD.X R33, RZ, RZ, R3, P3 ;  /* 0x000000ffff217224 */ /* 0x000fe200018e0603 */
[----:B------:R-:W2:Y:S01]  /*02e0*/  LDCU.64 UR10, c[0x0][0x380] ;  /* 0x00007000ff0a77ac */ /* 0x000ea20008000a00 */
[----:B------:R-:W-:Y:S01]  /*02f0*/  IMAD.X R35, RZ, RZ, R2, P4 ;  /* 0x000000ffff237224 */ /* 0x000fe200020e0602 */
[----:B------:R-:W-:Y:S01]  /*0300*/  LEA.HI.X.SX32 R30, R6, RZ, 0x1, P1 ;  /* 0x000000ff061e7211 */ /* 0x000fe200008f0eff */
[----:B------:R-:W3:Y:S08]  /*0310*/  LDCU.64 UR8, c[0x0][0x3a0] ;  /* 0x00007400ff0877ac */ /* 0x000ef00008000a00 */
.L_x_4:
[----:B------:R-:W-:Y:S04]  /*0320*/  BSSY.RECONVERGENT B2, `(.L_x_0) ;  /* 0x0000048000027945 */ /* 0x000fe80003800200 */
[----:B------:R-:W-:Y:S05]  /*0330*/  @P0 BRA `(.L_x_1) ;  /* 0x0000000400180947 */ /* 0x000fea0003800000 */
[C---:B------:R-:W-:Y:S01]  /*0340*/  VIADD R18, R31.reuse, 0x1 ;  /* 0x000000011f127836 */ /* 0x040fe20000000000 */
[----:B------:R-:W-:-:S04]  /*0350*/  ISETP.GE.U32.AND P1, PT, R31, 0x2, PT ;  /* 0x000000021f00780c */ /* 0x000fc80003f26070 */
[----:B------:R-:W-:-:S04]  /*0360*/  I2FP.F32.U32 R18, R18 ;  /* 0x0000001200127245 */ /* 0x000fc80000201000 */
[----:B0-----:R-:W-:-:S13]  /*0370*/  FSETP.GEU.OR P1, PT, R18, UR14, !P1 ;  /* 0x0000000e12007c0b */ /* 0x001fda000cf2e400 */
[----:B------:R-:W-:Y:S05]  /*0380*/  @P1 BRA `(.L_x_1) ;  /* 0x0000000400041947 */ /* 0x000fea0003800000 */
[C---:B------:R-:W-:Y:S01]  /*0390*/  VIADD R21, R31.reuse, 0xffffffff ;  /* 0xffffffff1f157836 */ /* 0x040fe20000000000 */
[----:B------:R-:W-:Y:S01]  /*03a0*/  ULOP3.LUT UR5, UR4, 0x1, URZ, 0xc0, !UPT ;  /* 0x0000000104057892 */ /* 0x000fe2000f8ec0ff */
[----:B---3--:R-:W-:-:S03]  /*03b0*/  IMAD.WIDE.U32 R18, R31, UR8, RZ ;  /* 0x000000081f127c25 */ /* 0x008fc6000f8e00ff */
[----:B------:R-:W-:Y:S01]  /*03c0*/  SHF.R.S32.HI R20, RZ, 0x1f, R21 ;  /* 0x0000001fff147819 */ /* 0x000fe20000011415 */
[----:B------:R-:W-:-:S04]  /*03d0*/  IMAD.WIDE.U32 R22, R21, UR8, R10 ;  /* 0x0000000815167c25 */ /* 0x000fc8000f8e000a */
[----:B------:R-:W-:Y:S01]  /*03e0*/  IMAD R20, R20, UR8, RZ ;  /* 0x0000000814147c24 */ /* 0x000fe2000f8e02ff */
[----:B--2---:R-:W-:Y:S01]  /*03f0*/  IADD3 R22, P1, PT, R22, UR10, RZ ;  /* 0x0000000a16167c10 */ /* 0x004fe2000ff3e0ff */
[----:B------:R-:W-:Y:S02]  /*0400*/  VIADD R37, R31, 0x1 ;  /* 0x000000011f257836 */ /* 0x000fe40000000000 */
[----:B------:R-:W-:Y:S02]  /*0410*/  IMAD R25, R21, UR9, R20 ;  /* 0x0000000915197c24 */ /* 0x000fe4000f8e0214 */
[----:B------:R-:W-:Y:S02]  /*0420*/  IMAD R21, R31, UR9, R19 ;  /* 0x000000091f157c24 */ /* 0x000fe4000f8e0213 */
[----:B------:R-:W-:Y:S01]  /*0430*/  IMAD.MOV.U32 R20, RZ, RZ, R18 ;  /* 0x000000ffff147224 */ /* 0x000fe200078e0012 */
[----:B------:R-:W-:Y:S01]  /*0440*/  IADD3.X R23, PT, PT, R23, UR11, R25, P1, !PT ;  /* 0x0000000b17177c10 */ /* 0x000fe20008ffe419 */
[----:B------:R-:W-:Y:S01]  /*0450*/  IMAD.WIDE.U32 R26, R37, UR8, R10 ;  /* 0x00000008251a7c25 */ /* 0x000fe2000f8e000a */
[----:B------:R-:W-:-:S02]  /*0460*/  SHF.R.S32.HI R36, RZ, 0x1f, R5 ;  /* 0x0000001fff247819 */ /* 0x000fc40000011405 */
[----:B------:R-:W-:Y:S01]  /*0470*/  IADD3 R24, P1, P2, R8, UR10, R18 ;  /* 0x0000000a08187c10 */ /* 0x000fe2000fa3e012 */
[----:B-1----:R-:W-:Y:S01]  /*0480*/  IMAD.WIDE.U32 R28, R0, UR12, R20 ;  /* 0x0000000c001c7c25 */ /* 0x002fe2000f8e0014 */
[----:B------:R-:W-:Y:S01]  /*0490*/  IADD3 R26, P3, PT, R26, UR10, RZ ;  /* 0x0000000a1a1a7c10 */ /* 0x000fe2000ff7e0ff */
[----:B------:R-:W2:Y:S01]  /*04a0*/  LDG.E.U8 R23, desc[UR6][R22.64] ;  /* 0x0000000616177981 */ /* 0x000ea2000c1e1100 */
[----:B------:R-:W-:Y:S01]  /*04b0*/  IADD3.X R25, PT, PT, R33, UR11, R21, P1, P2 ;  /* 0x0000000b21197c10 */ /* 0x000fe20008fe4415 */
[----:B------:R-:W-:Y:S01]  /*04c0*/  IMAD R27, R37, UR9, R27 ;  /* 0x00000009251b7c24 */ /* 0x000fe2000f8e021b */
[----:B------:R-:W-:Y:S01]  /*04d0*/  IADD3 R32, P4, P5, R28, UR5, R5 ;  /* 0x000000051c207c10 */ /* 0x000fe2000fd9e005 */
[----:B------:R-:W-:Y:S01]  /*04e0*/  IMAD R29, R0, UR13, R29 ;  /* 0x0000000d001d7c24 */ /* 0x000fe2000f8e021d */
[----:B------:R-:W-:Y:S01]  /*04f0*/  IADD3 R28, P1, P2, R7, UR10, R28 ;  /* 0x0000000a071c7c10 */ /* 0x000fe2000fa3e01c */
[----:B------:R-:W2:Y:S01]  /*0500*/  LDG.E.U8 R24, desc[UR6][R24.64] ;  /* 0x0000000618187981 */ /* 0x000ea2000c1e1100 */
[----:B------:R-:W-:-:S02]  /*0510*/  IADD3.X R27, PT, PT, R27, UR11, RZ, P3, !PT ;  /* 0x0000000b1b1b7c10 */ /* 0x000fc40009ffe4ff */
[----:B------:R-:W-:Y:S02]  /*0520*/  IADD3.X R37, PT, PT, R29, RZ, R36, P4, P5 ;  /* 0x000000ff1d257210 */ /* 0x000fe400027ea424 */
[----:B------:R-:W-:Y:S01]  /*0530*/  IADD3 R36, P3, PT, R32, UR10, RZ ;  /* 0x0000000a20247c10 */ /* 0x000fe2000ff7e0ff */
[----:B------:R-:W-:Y:S01]  /*0540*/  ULOP3.LUT UR5, UR4, 0x1, URZ, 0xc, !UPT ;  /* 0x0000000104057892 */ /* 0x000fe2000f8e0cff */
[----:B------:R-:W-:Y:S01]  /*0550*/  IADD3.X R29, PT, PT, R30, UR11, R29, P1, P2 ;  /* 0x0000000b1e1d7c10 */ /* 0x000fe20008fe441d */
[----:B------:R0:W3:Y:S01]  /*0560*/  LDG.E.U8 R34, desc[UR6][R26.64] ;  /* 0x000000061a227981 */ /* 0x0000e2000c1e1100 */
[----:B------:R-:W-:-:S03]  /*0570*/  IADD3.X R37, PT, PT, R37, UR11, RZ, P3, !PT ;  /* 0x0000000b25257c10 */ /* 0x000fc60009ffe4ff */
[----:B------:R1:W3:Y:S04]  /*0580*/  LDG.E.U8 R32, desc[UR6][R28.64] ;  /* 0x000000061c207981 */ /* 0x0002e8000c1e1100 */
[----:B------:R-:W3:Y:S01]  /*0590*/  LDG.E.U8 R37, desc[UR6][R36.64] ;  /* 0x0000000624257981 */ /* 0x000ee2000c1e1100 */
[--C-:B0-----:R-:W-:Y:S02]  /*05a0*/  IADD3 R26, P4, P5, R9, UR10, R18.reuse ;  /* 0x0000000a091a7c10 */ /* 0x101fe4000fd9e012 */
[----:B-1----:R-:W-:Y:S02]  /*05b0*/  IADD3 R28, P1, P2, R14, UR5, R18 ;  /* 0x000000050e1c7c10 */ /* 0x002fe4000fa3e012 */
[----:B------:R-:W-:Y:S02]  /*05c0*/  IADD3.X R27, PT, PT, R35, UR11, R21, P4, P5 ;  /* 0x0000000b231b7c10 */ /* 0x000fe4000a7ea415 */
[----:B------:R-:W-:-:S02]  /*05d0*/  IADD3 R28, P3, PT, R28, UR10, RZ ;  /* 0x0000000a1c1c7c10 */ /* 0x000fc4000ff7e0ff */
[----:B------:R-:W-:Y:S01]  /*05e0*/  IADD3.X R22, PT, PT, RZ, R4, R21, P1, P2 ;  /* 0x00000004ff167210 */ /* 0x000fe20000fe4415 */
[----:B------:R-:W4:Y:S03]  /*05f0*/  LDG.E.U8 R26, desc[UR6][R26.64] ;  /* 0x000000061a1a7981 */ /* 0x000f26000c1e1100 */
[----:B------:R-:W-:-:S05]  /*0600*/  IADD3.X R29, PT, PT, R22, UR11, RZ, P3, !PT ;  /* 0x0000000b161d7c10 */ /* 0x000fca0009ffe4ff */
[----:B------:R-:W5:Y:S01]  /*0610*/  LDG.E.U8 R22, desc[UR6][R28.64] ;  /* 0x000000061c167981 */ /* 0x000f62000c1e1100 */
[----:B------:R-:W-:Y:S01]  /*0620*/  IMAD.MOV.U32 R25, RZ, RZ, 0x3e2aaaab ;  /* 0x3e2aaaabff197424 */ /* 0x000fe200078e00ff */
[----:B------:R-:W-:Y:S01]  /*0630*/  BSSY.RECONVERGENT B1, `(.L_x_2) ;  /* 0x0000012000017945 */ /* 0x000fe20003800200 */
[----:B---3--:R-:W-:-:S04]  /*0640*/  IADD3 R32, PT, PT, R34, R32, R37 ;  /* 0x0000002022207210 */ /* 0x008fc80007ffe025 */
[----:B--2---:R-:W-:-:S05]  /*0650*/  IADD3 R23, PT, PT, R24, R32, R23 ;  /* 0x0000002018177210 */ /* 0x004fca0007ffe017 */
[----:B----4-:R-:W-:-:S05]  /*0660*/  IMAD.IADD R23, R23, 0x1, R26 ;  /* 0x0000000117177824 */ /* 0x010fca00078e021a */
[----:B------:R-:W-:Y:S02]  /*0670*/  I2FP.F32.U32 R23, R23 ;  /* 0x0000001700177245 */ /* 0x000fe40000201000 */
[----:B-----5:R-:W-:Y:S01]  /*0680*/  I2FP.F32.U32 R22, R22 ;  /* 0x0000001600167245 */ /* 0x020fe20000201000 */
[----:B------:R-:W-:-:S04]  /*0690*/  IMAD.MOV.U32 R24, RZ, RZ, 0x40c00000 ;  /* 0x40c00000ff187424 */ /* 0x000fc800078e00ff */
[----:B------:R-:W-:Y:S01]  /*06a0*/  FADD R22, -R22, R23 ;  /* 0x0000001716167221 */ /* 0x000fe20000000100 */
[----:B------:R-:W-:-:S03]  /*06b0*/  FFMA R24, R25, -R24, 1 ;  /* 0x3f80000019187423 */ /* 0x000fc60000000818 */
[----:B------:R-:W0:Y:S01]  /*06c0*/  FCHK P1, R22, 6 ;  /* 0x40c0000016007902 */ /* 0x000e220000020000 */
[----:B------:R-:W-:-:S04]  /*06d0*/  FFMA R23, R24, R25, 0.16666667163372039795 ;  /* 0x3e2aaaab18177423 */ /* 0x000fc80000000019 */
[----:B------:R-:W-:-:S04]  /*06e0*/  FFMA R24, R22, R23, RZ ;  /* 0x0000001716187223 */ /* 0x000fc800000000ff */
[----:B------:R-:W-:-:S04]  /*06f0*/  FFMA R25, R24, -6, R22 ;  /* 0xc0c0000018197823 */ /* 0x000fc80000000016 */
[----:B------:R-:W-:Y:S01]  /*0700*/  FFMA R23, R23, R25, R24 ;  /* 0x0000001917177223 */ /* 0x000fe20000000018 */
[----:B0-----:R-:W-:Y:S06]  /*0710*/  @!P1 BRA `(.L_x_3) ;  /* 0x00000000000c9947 */ /* 0x001fec0003800000 */
[----:B------:R-:W-:-:S07]  /*0720*/  MOV R24, 0x740 ;  /* 0x0000074000187802 */ /* 0x000fce0000000f00 */
[----:B------:R-:W-:Y:S05]  /*0730*/  CALL.REL.NOINC `($__internal_0_$__cuda_sm3x_div_rn_noftz_f32_slowpath) ;  /* 0x00000000003c7944 */ /* 0x000fea0003c00000 */
[----:B------:R-:W-:-:S07]  /*0740*/  IMAD.MOV.U32 R23, RZ, RZ, R25 ;  /* 0x000000ffff177224 */ /* 0x000fce00078e0019 */
.L_x_3:
[----:B------:R-:W-:Y:S05]  /*0750*/  BSYNC.RECONVERGENT B1 ;  /* 0x0000000000017941 */ /* 0x000fea0003800200 */
.L_x_2:
[----:B------:R-:W0:Y:S01]  /*0760*/  F2I.U32.TRUNC.NTZ R23, R23 ;  /* 0x0000001700177305 */ /* 0x000e22000020f000 */
[----:B------:R-:W-:-:S04]  /*0770*/  IADD3 R18, P1, P2, R10, UR10, R18 ;  /* 0x0000000a0a127c10 */ /* 0x000fc8000fa3e012 */
[----:B------:R-:W-:-:S05]  /*0780*/  IADD3.X R19, PT, PT, R11, UR11, R21, P1, P2 ;  /* 0x0000000b0b137c10 */ /* 0x000fca0008fe4415 */
[----:B0-----:R4:W-:Y:S04]  /*0790*/  STG.E.U8 desc[UR6][R18.64], R23 ;  /* 0x0000001712007986 */ /* 0x0019e8000c101106 */
.L_x_1:
[----:B0123--:R-:W-:Y:S05]  /*07a0*/  BSYNC.RECONVERGENT B2 ;  /* 0x0000000000027941 */ /* 0x00ffea0003800200 */
.L_x_0:
[----:B------:R-:W-:-:S05]  /*07b0*/  VIADD R31, R31, 0x1 ;  /* 0x000000011f1f7836 */ /* 0x000fca0000000000 */
[----:B----4-:R-:W-:-:S04]  /*07c0*/  I2FP.F32.U32 R18, R31 ;  /* 0x0000001f00127245 */ /* 0x010fc80000201000 */
[----:B------:R-:W-:-:S13]  /*07d0*/  FSETP.GEU.AND P1, PT, R18, UR14, PT ;  /* 0x0000000e12007c0b */ /* 0x000fda000bf2e000 */
[----:B------:R-:W-:Y:S05]  /*07e0*/  @!P1 BRA `(.L_x_4) ;  /* 0xfffffff800cc9947 */ /* 0x000fea000383ffff */
[----:B------:R-:W-:-:S04]  /*07f0*/  UIADD3 UR4, UPT, UPT, UR4, 0x1, URZ ;  /* 0x0000000104047890 */ /* 0x000fc8000fffe0ff */
[----:B------:R-:W-:-:S09]  /*0800*/  UISETP.NE.AND UP0, UPT, UR4, 0x10, UPT ;  /* 0x000000100400788c */ /* 0x000fd2000bf05270 */
[----:B------:R-:W-:Y:S05]  /*0810*/  BRA.U UP0, `(.L_x_5) ;  /* 0xfffffff900887547 */ /* 0x000fea000b83ffff */
[----:B------:R-:W-:Y:S05]  /*0820*/  EXIT ;  /* 0x000000000000794d */ /* 0x000fea0003800000 */
        .weak           $__internal_0_$__cuda_sm3x_div_rn_noftz_f32_slowpath
        .type           $__internal_0_$__cuda_sm3x_div_rn_noftz_f32_slowpath,@function
        .size           $__internal_0_$__cuda_sm3x_div_rn_noftz_f32_slowpath,(.L_x_19 - $__internal_0_$__cuda_sm3x_div_rn_noftz_f32_slowpath)
$__internal_0_$__cuda_sm3x_div_rn_noftz_f32_slowpath:
[--C-:B------:R-:W-:Y:S01]  /*0830*/  SHF.R.U32.HI R23, RZ, 0x17, R22.reuse ;  /* 0x00000017ff177819 */ /* 0x100fe20000011616 */
[----:B------:R-:W-:Y:S04]  /*0840*/  BSSY.RECONVERGENT B0, `(.L_x_6) ;  /* 0x000005c000007945 */ /* 0x000fe80003800200 */
[----:B------:R-:W-:Y:S01]  /*0850*/  BSSY.RELIABLE B3, `(.L_x_7) ;  /* 0x000001a000037945 */ /* 0x000fe20003800100 */
[----:B------:R-:W-:Y:S01]  /*0860*/  IMAD.MOV.U32 R25, RZ, RZ, R22 ;  /* 0x000000ffff197224 */ /* 0x000fe200078e0016 */
[----:B------:R-:W-:-:S05]  /*0870*/  LOP3.LUT R29, R23, 0xff, RZ, 0xc0, !PT ;  /* 0x000000ff171d7812 */ /* 0x000fca00078ec0ff */
[----:B------:R-:W-:-:S05]  /*0880*/  VIADD R27, R29, 0xffffffff ;  /* 0xffffffff1d1b7836 */ /* 0x000fca0000000000 */
[----:B------:R-:W-:-:S13]  /*0890*/  ISETP.GT.U32.OR P1, PT, R27, 0xfd, !PT ;  /* 0x000000fd1b00780c */ /* 0x000fda0007f24470 */
[----:B------:R-:W-:Y:S01]  /*08a0*/  @!P1 IMAD.MOV.U32 R23, RZ, RZ, RZ ;  /* 0x000000ffff179224 */ /* 0x000fe200078e00ff */
[----:B------:R-:W-:Y:S06]  /*08b0*/  @!P1 BRA `(.L_x_8) ;  /* 0x00000000004c9947 */ /* 0x000fec0003800000 */
[----:B------:R-:W-:-:S13]  /*08c0*/  FSETP.GTU.FTZ.AND P1, PT, |R22|, +INF , PT ;  /* 0x7f8000001600780b */ /* 0x000fda0003f3c200 */
[----:B------:R-:W-:Y:S05]  /*08d0*/  @P1 BREAK.RELIABLE B3 ;  /* 0x0000000000031942 */ /* 0x000fea0003800100 */
[----:B------:R-:W-:Y:S05]  /*08e0*/  @P1 BRA `(.L_x_9) ;  /* 0x0000000400401947 */ /* 0x000fea0003800000 */
[----:B------:R-:W-:-:S05]  /*08f0*/  IMAD.MOV.U32 R26, RZ, RZ, 0x40c00000 ;  /* 0x40c00000ff1a7424 */ /* 0x000fca00078e00ff */
[----:B------:R-:W-:-:S13]  /*0900*/  LOP3.LUT P1, RZ, R26, 0x7fffffff, R25, 0xc8, !PT ;  /* 0x7fffffff1aff7812 */ /* 0x000fda000782c819 */
[----:B------:R-:W-:Y:S05]  /*0910*/  @!P1 BREAK.RELIABLE B3 ;  /* 0x0000000000039942 */ /* 0x000fea0003800100 */
[----:B------:R-:W-:Y:S05]  /*0920*/  @!P1 BRA `(.L_x_10) ;  /* 0x0000000400289947 */ /* 0x000fea0003800000 */
[----:B------:R-:W-:-:S13]  /*0930*/  LOP3.LUT P1, RZ, R25, 0x7fffffff, RZ, 0xc0, !PT ;  /* 0x7fffffff19ff7812 */ /* 0x000fda000782c0ff */
[----:B------:R-:W-:Y:S05]  /*0940*/  @!P1 BREAK.RELIABLE B3 ;  /* 0x0000000000039942 */ /* 0x000fea0003800100 */
[----:B------:R-:W-:Y:S05]  /*0950*/  @!P1 BRA `(.L_x_11) ;  /* 0x0000000400149947 */ /* 0x000fea0003800000 */
[----:B------:R-:W-:Y:S02]  /*0960*/  FSETP.NEU.FTZ.AND P2, PT, |R22|, +INF , PT ;  /* 0x7f8000001600780b */ /* 0x000fe40003f5d200 */
[----:B------:R-:W-:-:S04]  /*0970*/  LOP3.LUT P1, RZ, R26, 0x7fffffff, RZ, 0xc0, !PT ;  /* 0x7fffffff1aff7812 */ /* 0x000fc8000782c0ff */
[----:B------:R-:W-:-:S13]  /*0980*/  PLOP3.LUT P1, PT, P2, P1, PT, 0x2f, 0xf2 ;  /* 0x0000000000f2781c */ /* 0x000fda0001722577 */
[----:B------:R-:W-:Y:S05]  /*0990*/  @P1 BREAK.RELIABLE B3 ;  /* 0x0000000000031942 */ /* 0x000fea0003800100 */
[----:B------:R-:W-:Y:S05]  /*09a0*/  @P1 BRA `(.L_x_12) ;  /* 0x0000000000f41947 */ /* 0x000fea0003800000 */
[----:B------:R-:W-:-:S13]  /*09b0*/  ISETP.GE.AND P1, PT, R27, RZ, PT ;  /* 0x000000ff1b00720c */ /* 0x000fda0003f26270 */
[----:B------:R-:W-:Y:S02]  /*09c0*/  @P1 IMAD.MOV.U32 R23, RZ, RZ, RZ ;  /* 0x000000ffff171224 */ /* 0x000fe400078e00ff */
[----:B------:R-:W-:Y:S01]  /*09d0*/  @!P1 FFMA R25, R22, 1.84467440737095516160e+19, RZ ;  /* 0x5f80000016199823 */ /* 0x000fe200000000ff */
[----:B------:R-:W-:-:S07]  /*09e0*/  @!P1 IMAD.MOV.U32 R23, RZ, RZ, -0x40 ;  /* 0xffffffc0ff179424 */ /* 0x000fce00078e00ff */
.L_x_8:
[----:B------:R-:W-:Y:S05]  /*09f0*/  BSYNC.RELIABLE B3 ;  /* 0x0000000000037941 */ /* 0x000fea0003800100 */
.L_x_7:
[----:B------:R-:W-:Y:S01]  /*0a00*/  UMOV UR5, 0x40c00000 ;  /* 0x40c0000000057882 */ /* 0x000fe20000000000 */
[----:B------:R-:W-:Y:S01]  /*0a10*/  VIADD R26, R29, 0xffffff81 ;  /* 0xffffff811d1a7836 */ /* 0x000fe20000000000 */
[----:B------:R-:W-:Y:S01]  /*0a20*/  UIADD3 UR5, UPT, UPT, UR5, -0x1000000, URZ ;  /* 0xff00000005057890 */ /* 0x000fe2000fffe0ff */
[----:B------:R-:W-:Y:S02]  /*0a30*/  BSSY.RECONVERGENT B3, `(.L_x_13) ;  /* 0x0000033000037945 */ /* 0x000fe40003800200 */
[----:B------:R-:W-:Y:S01]  /*0a40*/  IMAD R22, R26, -0x800000, R25 ;  /* 0xff8000001a167824 */ /* 0x000fe200078e0219 */
[----:B------:R-:W-:Y:S02]  /*0a50*/  IADD3 R23, PT, PT, R23, -0x2, R26 ;  /* 0xfffffffe17177810 */ /* 0x000fe40007ffe01a */
[----:B------:R-:W-:-:S03]  /*0a60*/  FADD.FTZ R27, -RZ, -UR5 ;  /* 0x80000005ff1b7e21 */ /* 0x000fc60008010100 */
[----:B------:R-:W0:Y:S02]  /*0a70*/  MUFU.RCP R28, UR5 ;  /* 0x00000005001c7d08 */ /* 0x000e240008001000 */
[----:B0-----:R-:W-:-:S04]  /*0a80*/  FFMA R29, R28, R27, 1 ;  /* 0x3f8000001c1d7423 */ /* 0x001fc8000000001b */
[----:B------:R-:W-:-:S04]  /*0a90*/  FFMA R25, R28, R29, R28 ;  /* 0x0000001d1c197223 */ /* 0x000fc8000000001c */
[----:B------:R-:W-:-:S04]  /*0aa0*/  FFMA R28, R22, R25, RZ ;  /* 0x00000019161c7223 */ /* 0x000fc800000000ff */
[----:B------:R-:W-:-:S04]  /*0ab0*/  FFMA R29, R27, R28, R22 ;  /* 0x0000001c1b1d7223 */ /* 0x000fc80000000016 */
[----:B------:R-:W-:-:S04]  /*0ac0*/  FFMA R28, R25, R29, R28 ;  /* 0x0000001d191c7223 */ /* 0x000fc8000000001c */
[----:B------:R-:W-:-:S04]  /*0ad0*/  FFMA R27, R27, R28, R22 ;  /* 0x0000001c1b1b7223 */ /* 0x000fc80000000016 */
[----:B------:R-:W-:-:S05]  /*0ae0*/  FFMA R22, R25, R27, R28 ;  /* 0x0000001b19167223 */ /* 0x000fca000000001c */
[----:B------:R-:W-:-:S04]  /*0af0*/  SHF.R.U32.HI R29, RZ, 0x17, R22 ;  /* 0x00000017ff1d7819 */ /* 0x000fc80000011616 */
[----:B------:R-:W-:-:S05]  /*0b00*/  LOP3.LUT R26, R29, 0xff, RZ, 0xc0, !PT ;  /* 0x000000ff1d1a7812 */ /* 0x000fca00078ec0ff */
[----:B------:R-:W-:-:S04]  /*0b10*/  IMAD.IADD R26, R26, 0x1, R23 ;  /* 0x000000011a1a7824 */ /* 0x000fc800078e0217 */
[----:B------:R-:W-:-:S05]  /*0b20*/  VIADD R29, R26, 0xffffffff ;  /* 0xffffffff1a1d7836 */ /* 0x000fca0000000000 */
[----:B------:R-:W-:-:S13]  /*0b30*/  ISETP.GE.U32.AND P1, PT, R29, 0xfe, PT ;  /* 0x000000fe1d00780c */ /* 0x000fda0003f26070 */
[----:B------:R-:W-:Y:S05]  /*0b40*/  @!P1 BRA `(.L_x_14) ;  /* 0x0000000000809947 */ /* 0x000fea0003800000 */
[----:B------:R-:W-:-:S13]  /*0b50*/  ISETP.GT.AND P1, PT, R26, 0xfe, PT ;  /* 0x000000fe1a00780c */ /* 0x000fda0003f24270 */
[----:B------:R-:W-:Y:S05]  /*0b60*/  @P1 BRA `(.L_x_15) ;  /* 0x00000000006c1947 */ /* 0x000fea0003800000 */
[----:B------:R-:W-:-:S13]  /*0b70*/  ISETP.GE.AND P1, PT, R26, 0x1, PT ;  /* 0x000000011a00780c */ /* 0x000fda0003f26270 */
[----:B------:R-:W-:Y:S05]  /*0b80*/  @P1 BRA `(.L_x_16) ;  /* 0x0000000000741947 */ /* 0x000fea0003800000 */
[----:B------:R-:W-:Y:S02]  /*0b90*/  ISETP.GE.AND P1, PT, R26, -0x18, PT ;  /* 0xffffffe81a00780c */ /* 0x000fe40003f26270 */
[----:B------:R-:W-:-:S11]  /*0ba0*/  LOP3.LUT R22, R22, 0x80000000, RZ, 0xc0, !PT ;  /* 0x8000000016167812 */ /* 0x000fd600078ec0ff */
[----:B------:R-:W-:Y:S05]  /*0bb0*/  @!P1 BRA `(.L_x_16) ;  /* 0x0000000000689947 */ /* 0x000fea0003800000 */
[-C--:B------:R-:W-:Y:S01]  /*0bc0*/  FFMA.RZ R23, R25, R27.reuse, R28 ;  /* 0x0000001b19177223 */ /* 0x080fe2000000c01c */
[C---:B------:R-:W-:Y:S01]  /*0bd0*/  VIADD R32, R26.reuse, 0x20 ;  /* 0x000000201a207836 */ /* 0x040fe20000000000 */
[C---:B------:R-:W-:Y:S02]  /*0be0*/  ISETP.NE.AND P3, PT, R26.reuse, RZ, PT ;  /* 0x000000ff1a00720c */ /* 0x040fe40003f65270 */
[----:B------:R-:W-:Y:S01]  /*0bf0*/  ISETP.NE.AND P2, PT, R26, RZ, PT ;  /* 0x000000ff1a00720c */ /* 0x000fe20003f45270 */
[----:B------:R-:W-:Y:S01]  /*0c00*/  IMAD.MOV R26, RZ, RZ, -R26 ;  /* 0x000000ffff1a7224 */ /* 0x000fe200078e0a1a */
[----:B------:R-:W-:Y:S01]  /*0c10*/  LOP3.LUT R29, R23, 0x7fffff, RZ, 0xc0, !PT ;  /* 0x007fffff171d7812 */ /* 0x000fe200078ec0ff */
[CCC-:B------:R-:W-:Y:S01]  /*0c20*/  FFMA.RP R23, R25.reuse, R27.reuse, R28.reuse ;  /* 0x0000001b19177223 */ /* 0x1c0fe2000000801c */
[----:B------:R-:W-:Y:S02]  /*0c30*/  FFMA.RM R28, R25, R27, R28 ;  /* 0x0000001b191c7223 */ /* 0x000fe4000000401c */
[----:B------:R-:W-:-:S02]  /*0c40*/  LOP3.LUT R29, R29, 0x800000, RZ, 0xfc, !PT ;  /* 0x008000001d1d7812 */ /* 0x000fc400078efcff */
[----:B------:R-:W-:Y:S02]  /*0c50*/  SEL R26, R26, RZ, P3 ;  /* 0x000000ff1a1a7207 */ /* 0x000fe40001800000 */
[----:B------:R-:W-:Y:S02]  /*0c60*/  SHF.L.U32 R32, R29, R32, RZ ;  /* 0x000000201d207219 */ /* 0x000fe400000006ff */
[----:B------:R-:W-:Y:S02]  /*0c70*/  FSETP.NEU.FTZ.AND P1, PT, R23, R28, PT ;  /* 0x0000001c1700720b */ /* 0x000fe40003f3d000 */
[----:B------:R-:W-:Y:S02]  /*0c80*/  ISETP.NE.AND P2, PT, R32, RZ, P2 ;  /* 0x000000ff2000720c */ /* 0x000fe40001745270 */
[----:B------:R-:W-:Y:S02]  /*0c90*/  SHF.R.U32.HI R26, RZ, R26, R29 ;  /* 0x0000001aff1a7219 */ /* 0x000fe4000001161d */
[----:B------:R-:W-:-:S02]  /*0ca0*/  PLOP3.LUT P1, PT, P1, P2, PT, 0xf8, 0x8f ;  /* 0x00000000008f781c */ /* 0x000fc40000f25f70 */
[----:B------:R-:W-:Y:S02]  /*0cb0*/  SHF.R.U32.HI R28, RZ, 0x1, R26 ;  /* 0x00000001ff1c7819 */ /* 0x000fe4000001161a */
[----:B------:R-:W-:-:S04]  /*0cc0*/  SEL R23, RZ, 0x1, !P1 ;  /* 0x00000001ff177807 */ /* 0x000fc80004800000 */
[----:B------:R-:W-:-:S04]  /*0cd0*/  LOP3.LUT R23, R23, 0x1, R28, 0xf8, !PT ;  /* 0x0000000117177812 */ /* 0x000fc800078ef81c */
[----:B------:R-:W-:-:S05]  /*0ce0*/  LOP3.LUT R23, R23, R26, RZ, 0xc0, !PT ;  /* 0x0000001a17177212 */ /* 0x000fca00078ec0ff */
[----:B------:R-:W-:-:S05]  /*0cf0*/  IMAD.IADD R23, R28, 0x1, R23 ;  /* 0x000000011c177824 */ /* 0x000fca00078e0217 */
[----:B------:R-:W-:Y:S01]  /*0d00*/  LOP3.LUT R22, R23, R22, RZ, 0xfc, !PT ;  /* 0x0000001617167212 */ /* 0x000fe200078efcff */
[----:B------:R-:W-:Y:S06]  /*0d10*/  BRA `(.L_x_16) ;  /* 0x0000000000107947 */ /* 0x000fec0003800000 */
.L_x_15:
[----:B------:R-:W-:-:S04]  /*0d20*/  LOP3.LUT R22, R22, 0x80000000, RZ, 0xc0, !PT ;  /* 0x8000000016167812 */ /* 0x000fc800078ec0ff */
[----:B------:R-:W-:Y:S01]  /*0d30*/  LOP3.LUT R22, R22, 0x7f800000, RZ, 0xfc, !PT ;  /* 0x7f80000016167812 */ /* 0x000fe200078efcff */
[----:B------:R-:W-:Y:S06]  /*0d40*/  BRA `(.L_x_16) ;  /* 0x0000000000047947 */ /* 0x000fec0003800000 */
.L_x_14:
[----:B------:R-:W-:-:S07]  /*0d50*/  IMAD R22, R23, 0x800000, R22 ;  /* 0x0080000017167824 */ /* 0x000fce00078e0216 */
.L_x_16:
[----:B------:R-:W-:Y:S05]  /*0d60*/  BSYNC.RECONVERGENT B3 ;  /* 0x0000000000037941 */ /* 0x000fea0003800200 */
.L_x_13:
[----:B------:R-:W-:Y:S05]  /*0d70*/  BRA `(.L_x_17) ;  /* 0x0000000000207947 */ /* 0x000fea0003800000 */
.L_x_12:
[----:B------:R-:W-:-:S04]  /*0d80*/  LOP3.LUT R22, R26, 0x80000000, R25, 0x48, !PT ;  /* 0x800000001a167812 */ /* 0x000fc800078e4819 */
[----:B------:R-:W-:Y:S01]  /*0d90*/  LOP3.LUT R22, R22, 0x7f800000, RZ, 0xfc, !PT ;  /* 0x7f80000016167812 */ /* 0x000fe200078efcff */
[----:B------:R-:W-:Y:S06]  /*0da0*/  BRA `(.L_x_17) ;  /* 0x0000000000147947 */ /* 0x000fec0003800000 */
.L_x_11:
[----:B------:R-:W-:Y:S01]  /*0db0*/  LOP3.LUT R22, R26, 0x80000000, R25, 0x48, !PT ;  /* 0x800000001a167812 */ /* 0x000fe200078e4819 */
[----:B------:R-:W-:Y:S06]  /*0dc0*/  BRA `(.L_x_17) ;  /* 0x00000000000c7947 */ /* 0x000fec0003800000 */
.L_x_10:
[----:B------:R-:W0:Y:S01]  /*0dd0*/  MUFU.RSQ R22, -QNAN ;  /* 0xffc0000000167908 */ /* 0x000e220000001400 */
[----:B------:R-:W-:Y:S05]  /*0de0*/  BRA `(.L_x_17) ;  /* 0x0000000000047947 */ /* 0x000fea0003800000 */
.L_x_9:
[----:B------:R-:W-:-:S07]  /*0df0*/  FADD.FTZ R22, R22, 6 ;  /* 0x40c0000016167421 */ /* 0x000fce0000010000 */
.L_x_17:
[----:B------:R-:W-:Y:S05]  /*0e00*/  BSYNC.RECONVERGENT B0 ;  /* 0x0000000000007941 */ /* 0x000fea0003800200 */
.L_x_6:
[----:B0-----:R-:W-:Y:S02]  /*0e10*/  IMAD.MOV.U32 R25, RZ, RZ, R22 ;  /* 0x000000ffff197224 */ /* 0x001fe400078e0016 */
[----:B------:R-:W-:Y:S02]  /*0e20*/  IMAD.MOV.U32 R22, RZ, RZ, R24 ;  /* 0x000000ffff167224 */ /* 0x000fe400078e0018 */
[----:B------:R-:W-:-:S04]  /*0e30*/  IMAD.MOV.U32 R23, RZ, RZ, 0x0 ;  /* 0x00000000ff177424 */ /* 0x000fc800078e00ff */
[----:B------:R-:W-:Y:S05]  /*0e40*/  RET.REL.NODEC R22 `(_Z18cuda_kernel_jacobiPh6float3mmii) ;  /* 0xfffffff0166c7950 */ /* 0x000fea0003c3ffff */
.L_x_18:
[----:B------:R-:W-:-:S00]  /*0e50*/  BRA `(.L_x_18) ;  /* 0xfffffffc00fc7947 */ /* 0x000fc0000383ffff */
[----:B------:R-:W-:-:S00]  /*0e60*/  NOP ;  /* 0x0000000000007918 */ /* 0x000fc00000000000 */
        /* <DEDUP_REMOVED lines=9> */
.L_x_19:


//--------------------- .nv.shared.reserved.0     --------------------------
	.section	.nv.shared.reserved.0,"aw",@nobits
	.weak		__nv_reservedSMEM_offset_0_alias
	.size		__nv_reservedSMEM_offset_0_alias, 0, 64
	.other		__nv_reservedSMEM_offset_0_alias,@"STO_CUDA_RESERVED_SHARED STV_DEFAULT"
__nv_reservedSMEM_offset_0_alias:
	.zero		0
	.zero		64


//--------------------- .nv.constant0._Z18cuda_kernel_jacobiPh6float3mmii --------------------------
	.section	.nv.constant0._Z18cuda_kernel_jacobiPh6float3mmii,"a",@progbits
	.sectionflags	@""
	.align	4
.nv.constant0._Z18cuda_kernel_jacobiPh6float3mmii:
	.zero		944


//--------------------- SYMBOLS --------------------------

	.type		.nv.reservedSmem.offset0,@object
	.size		.nv.reservedSmem.offset0,0x4
